//
// Generated by NVIDIA NVVM Compiler
//
// Compiler Build ID: CL-36424714
// Cuda compilation tools, release 13.0, V13.0.88
// Based on NVVM 20.0.0
//

.version 9.0
.target sm_100
.address_size 64

	// .globl	_Z14smem_broadcastPi

.visible .entry _Z14smem_broadcastPi(
	.param .u64 .ptr .align 1 _Z14smem_broadcastPi_param_0
)
{


	ret;

}
	// .globl	_Z15smem_noconflictPi
.visible .entry _Z15smem_noconflictPi(
	.param .u64 .ptr .align 1 _Z15smem_noconflictPi_param_0
)
{


	ret;

}
	// .globl	_Z18smem_full_conflictPi
.visible .entry _Z18smem_full_conflictPi(
	.param .u64 .ptr .align 1 _Z18smem_full_conflictPi_param_0
)
{


	ret;

}


// ===== COMPILED SASS (sm_100) =====

	.target	sm_100

	.elftype	@"ET_EXEC"


//--------------------- .note.nv.tkinfo           --------------------------
	.section	.note.nv.tkinfo,"",@"SHT_NOTE"
	.sectionflags	@"SHF_NOTE_NV_TKINFO"
	.tkinfo
        /*0018*/ 	.word	0x00000002
        /*0030*/ 	.string	""
        /*0030*/ 	.string	"ptxas"
        /*0030*/ 	.string	"Cuda compilation tools, release 13.0, V13.0.88"
        /*0030*/ 	.string	"Build cuda_13.0.r13.0/compiler.36424714_0"
        /*0030*/ 	.string	"-arch sm_100 -m 64 "



//--------------------- .note.nv.cuinfo           --------------------------
	.section	.note.nv.cuinfo,"",@"SHT_NOTE"
	.sectionflags	@"SHF_NOTE_NV_CUINFO"
        /*0018*/ 	.short	0x0002
        /*001a*/ 	.short	0x0064
        /*001c*/ 	.short	0x0082
	.zero		2


//--------------------- .nv.info                  --------------------------
	.section	.nv.info,"",@"SHT_CUDA_INFO"
	.align	4


	//----- nvinfo : EIATTR_REGCOUNT
	.align		4
        /*0000*/ 	.byte	0x04, 0x2f
        /*0002*/ 	.short	(.L_1 - .L_0)
	.align		4
.L_0:
        /*0004*/ 	.word	index@(_Z14smem_broadcastPi)
        /*0008*/ 	.word	0x00000004


	//----- nvinfo : EIATTR_FRAME_SIZE
	.align		4
.L_1:
        /*000c*/ 	.byte	0x04, 0x11
        /*000e*/ 	.short	(.L_3 - .L_2)
	.align		4
.L_2:
        /*0010*/ 	.word	index@(_Z14smem_broadcastPi)
        /*0014*/ 	.word	0x00000000


	//----- nvinfo : EIATTR_REGCOUNT
	.align		4
.L_3:
        /*0018*/ 	.byte	0x04, 0x2f
        /*001a*/ 	.short	(.L_5 - .L_4)
	.align		4
.L_4:
        /*001c*/ 	.word	index@(_Z15smem_noconflictPi)
        /*0020*/ 	.word	0x00000004


	//----- nvinfo : EIATTR_FRAME_SIZE
	.align		4
.L_5:
        /*0024*/ 	.byte	0x04, 0x11
        /*0026*/ 	.short	(.L_7 - .L_6)
	.align		4
.L_6:
        /*0028*/ 	.word	index@(_Z15smem_noconflictPi)
        /*002c*/ 	.word	0x00000000


	//----- nvinfo : EIATTR_REGCOUNT
	.align		4
.L_7:
        /*0030*/ 	.byte	0x04, 0x2f
        /*0032*/ 	.short	(.L_9 - .L_8)
	.align		4
.L_8:
        /*0034*/ 	.word	index@(_Z18smem_full_conflictPi)
        /*0038*/ 	.word	0x00000004


	//----- nvinfo : EIATTR_FRAME_SIZE
	.align		4
.L_9:
        /*003c*/ 	.byte	0x04, 0x11
        /*003e*/ 	.short	(.L_11 - .L_10)
	.align		4
.L_10:
        /*0040*/ 	.word	index@(_Z18smem_full_conflictPi)
        /*0044*/ 	.word	0x00000000


	//----- nvinfo : EIATTR_MIN_STACK_SIZE
	.align		4
.L_11:
        /*0048*/ 	.byte	0x04, 0x12
        /*004a*/ 	.short	(.L_13 - .L_12)
	.align		4
.L_12:
        /*004c*/ 	.word	index@(_Z18smem_full_conflictPi)
        /*0050*/ 	.word	0x00000000


	//----- nvinfo : EIATTR_MIN_STACK_SIZE
	.align		4
.L_13:
        /*0054*/ 	.byte	0x04, 0x12
        /*0056*/ 	.short	(.L_15 - .L_14)
	.align		4
.L_14:
        /*0058*/ 	.word	index@(_Z15smem_noconflictPi)
        /*005c*/ 	.word	0x00000000


	//----- nvinfo : EIATTR_MIN_STACK_SIZE
	.align		4
.L_15:
        /*0060*/ 	.byte	0x04, 0x12
        /*0062*/ 	.short	(.L_17 - .L_16)
	.align		4
.L_16:
        /*0064*/ 	.word	index@(_Z14smem_broadcastPi)
        /*0068*/ 	.word	0x00000000
.L_17:


//--------------------- .nv.compat                --------------------------
	.section	.nv.compat,"",@"SHT_CUDA_COMPAT_INFO"
	.align	4
        /*0000*/ 	.byte	0x02, 0x09, 0x00, 0x00, 0x02, 0x02, 0x01, 0x00, 0x02, 0x05, 0x05, 0x00, 0x03, 0x07, 0x01, 0x01
        /*0010*/ 	.byte	0x02, 0x03, 0x00, 0x00, 0x02, 0x06, 0x01, 0x00, 0x04, 0x0b, 0x08, 0x00, 0x09, 0x00, 0x00, 0x00
        /*0020*/ 	.byte	0x00, 0x00, 0x00, 0x00


//--------------------- .nv.info._Z18smem_full_conflictPi --------------------------
	.section	.nv.info._Z18smem_full_conflictPi,"",@"SHT_CUDA_INFO"
	.sectionflags	@""
	.align	4


	//----- nvinfo : EIATTR_CUDA_API_VERSION
	.align		4
        /*0000*/ 	.byte	0x04, 0x37
        /*0002*/ 	.short	(.L_19 - .L_18)
.L_18:
        /*0004*/ 	.word	0x00000082


	//----- nvinfo : EIATTR_KPARAM_INFO
	.align		4
.L_19:
        /*0008*/ 	.byte	0x04, 0x17
        /*000a*/ 	.short	(.L_21 - .L_20)
.L_20:
        /*000c*/ 	.word	0x00000000
        /*0010*/ 	.short	0x0000
        /*0012*/ 	.short	0x0000
        /*0014*/ 	.byte	0x00, 0xf5, 0x21, 0x00


	//----- nvinfo : EIATTR_SPARSE_MMA_MASK
	.align		4
.L_21:
        /*0018*/ 	.byte	0x03, 0x50
        /*001a*/ 	.short	0x0000


	//----- nvinfo : EIATTR_MAXREG_COUNT
	.align		4
        /*001c*/ 	.byte	0x03, 0x1b
        /*001e*/ 	.short	0x00ff


	//----- nvinfo : EIATTR_MERCURY_ISA_VERSION
	.align		4
        /*0020*/ 	.byte	0x03, 0x5f
        /*0022*/ 	.short	0x0101


	//----- nvinfo : EIATTR_VRC_CTA_INIT_COUNT
	.align		4
        /*0024*/ 	.byte	0x02, 0x4a
	.zero		1
	.zero		1


	//----- nvinfo : EIATTR_EXIT_INSTR_OFFSETS
	.align		4
        /*0028*/ 	.byte	0x04, 0x1c
        /*002a*/ 	.short	(.L_23 - .L_22)


	//   ....[0]....
.L_22:
        /*002c*/ 	.word	0x00000010


	//----- nvinfo : EIATTR_CBANK_PARAM_SIZE
	.align		4
.L_23:
        /*0030*/ 	.byte	0x03, 0x19
        /*0032*/ 	.short	0x0008


	//----- nvinfo : EIATTR_PARAM_CBANK
	.align		4
        /*0034*/ 	.byte	0x04, 0x0a
        /*0036*/ 	.short	(.L_25 - .L_24)
	.align		4
.L_24:
        /*0038*/ 	.word	index@(.nv.constant0._Z18smem_full_conflictPi)
        /*003c*/ 	.short	0x0380
        /*003e*/ 	.short	0x0008


	//----- nvinfo : EIATTR_SW_WAR
	.align		4
.L_25:
        /*0040*/ 	.byte	0x04, 0x36
        /*0042*/ 	.short	(.L_27 - .L_26)
.L_26:
        /*0044*/ 	.word	0x00000008
.L_27:


//--------------------- .nv.info._Z15smem_noconflictPi --------------------------
	.section	.nv.info._Z15smem_noconflictPi,"",@"SHT_CUDA_INFO"
	.sectionflags	@""
	.align	4


	//----- nvinfo : EIATTR_CUDA_API_VERSION
	.align		4
        /*0000*/ 	.byte	0x04, 0x37
        /*0002*/ 	.short	(.L_29 - .L_28)
.L_28:
        /*0004*/ 	.word	0x00000082


	//----- nvinfo : EIATTR_KPARAM_INFO
	.align		4
.L_29:
        /*0008*/ 	.byte	0x04, 0x17
        /*000a*/ 	.short	(.L_31 - .L_30)
.L_30:
        /*000c*/ 	.word	0x00000000
        /*0010*/ 	.short	0x0000
        /*0012*/ 	.short	0x0000
        /*0014*/ 	.byte	0x00, 0xf5, 0x21, 0x00


	//----- nvinfo : EIATTR_SPARSE_MMA_MASK
	.align		4
.L_31:
        /*0018*/ 	.byte	0x03, 0x50
        /*001a*/ 	.short	0x0000


	//----- nvinfo : EIATTR_MAXREG_COUNT
	.align		4
        /*001c*/ 	.byte	0x03, 0x1b
        /*001e*/ 	.short	0x00ff


	//----- nvinfo : EIATTR_MERCURY_ISA_VERSION
	.align		4
        /*0020*/ 	.byte	0x03, 0x5f
        /*0022*/ 	.short	0x0101


	//----- nvinfo : EIATTR_VRC_CTA_INIT_COUNT
	.align		4
        /*0024*/ 	.byte	0x02, 0x4a
	.zero		1
	.zero		1


	//----- nvinfo : EIATTR_EXIT_INSTR_OFFSETS
	.align		4
        /*0028*/ 	.byte	0x04, 0x1c
        /*002a*/ 	.short	(.L_33 - .L_32)


	//   ....[0]....
.L_32:
        /*002c*/ 	.word	0x00000010


	//----- nvinfo : EIATTR_CBANK_PARAM_SIZE
	.align		4
.L_33:
        /*0030*/ 	.byte	0x03, 0x19
        /*0032*/ 	.short	0x0008


	//----- nvinfo : EIATTR_PARAM_CBANK
	.align		4
        /*0034*/ 	.byte	0x04, 0x0a
        /*0036*/ 	.short	(.L_35 - .L_34)
	.align		4
.L_34:
        /*0038*/ 	.word	index@(.nv.constant0._Z15smem_noconflictPi)
        /*003c*/ 	.short	0x0380
        /*003e*/ 	.short	0x0008


	//----- nvinfo : EIATTR_SW_WAR
	.align		4
.L_35:
        /*0040*/ 	.byte	0x04, 0x36
        /*0042*/ 	.short	(.L_37 - .L_36)
.L_36:
        /*0044*/ 	.word	0x00000008
.L_37:


//--------------------- .nv.info._Z14smem_broadcastPi --------------------------
	.section	.nv.info._Z14smem_broadcastPi,"",@"SHT_CUDA_INFO"
	.sectionflags	@""
	.align	4


	//----- nvinfo : EIATTR_CUDA_API_VERSION
	.align		4
        /*0000*/ 	.byte	0x04, 0x37
        /*0002*/ 	.short	(.L_39 - .L_38)
.L_38:
        /*0004*/ 	.word	0x00000082


	//----- nvinfo : EIATTR_KPARAM_INFO
	.align		4
.L_39:
        /*0008*/ 	.byte	0x04, 0x17
        /*000a*/ 	.short	(.L_41 - .L_40)
.L_40:
        /*000c*/ 	.word	0x00000000
        /*0010*/ 	.short	0x0000
        /*0012*/ 	.short	0x0000
        /*0014*/ 	.byte	0x00, 0xf5, 0x21, 0x00


	//----- nvinfo : EIATTR_SPARSE_MMA_MASK
	.align		4
.L_41:
        /*0018*/ 	.byte	0x03, 0x50
        /*001a*/ 	.short	0x0000


	//----- nvinfo : EIATTR_MAXREG_COUNT
	.align		4
        /*001c*/ 	.byte	0x03, 0x1b
        /*001e*/ 	.short	0x00ff


	//----- nvinfo : EIATTR_MERCURY_ISA_VERSION
	.align		4
        /*0020*/ 	.byte	0x03, 0x5f
        /*0022*/ 	.short	0x0101


	//----- nvinfo : EIATTR_VRC_CTA_INIT_COUNT
	.align		4
        /*0024*/ 	.byte	0x02, 0x4a
	.zero		1
	.zero		1


	//----- nvinfo : EIATTR_EXIT_INSTR_OFFSETS
	.align		4
        /*0028*/ 	.byte	0x04, 0x1c
        /*002a*/ 	.short	(.L_43 - .L_42)


	//   ....[0]....
.L_42:
        /*002c*/ 	.word	0x00000010


	//----- nvinfo : EIATTR_CBANK_PARAM_SIZE
	.align		4
.L_43:
        /*0030*/ 	.byte	0x03, 0x19
        /*0032*/ 	.short	0x0008


	//----- nvinfo : EIATTR_PARAM_CBANK
	.align		4
        /*0034*/ 	.byte	0x04, 0x0a
        /*0036*/ 	.short	(.L_45 - .L_44)
	.align		4
.L_44:
        /*0038*/ 	.word	index@(.nv.constant0._Z14smem_broadcastPi)
        /*003c*/ 	.short	0x0380
        /*003e*/ 	.short	0x0008


	//----- nvinfo : EIATTR_SW_WAR
	.align		4
.L_45:
        /*0040*/ 	.byte	0x04, 0x36
        /*0042*/ 	.short	(.L_47 - .L_46)
.L_46:
        /*0044*/ 	.word	0x00000008
.L_47:


//--------------------- .nv.callgraph             --------------------------
	.section	.nv.callgraph,"",@"SHT_CUDA_CALLGRAPH"
	.align	4
	.sectionentsize	8
	.align		4
        /*0000*/ 	.word	0x00000000
	.align		4
        /*0004*/ 	.word	0xffffffff
	.align		4
        /*0008*/ 	.word	0x00000000
	.align		4
        /*000c*/ 	.word	0xfffffffe
	.align		4
        /*0010*/ 	.word	0x00000000
	.align		4
        /*0014*/ 	.word	0xfffffffd
	.align		4
        /*0018*/ 	.word	0x00000000
	.align		4
        /*001c*/ 	.word	0xfffffffc


//--------------------- .text._Z18smem_full_conflictPi --------------------------
	.section	.text._Z18smem_full_conflictPi,"ax",@progbits
	.align	128
        .global         _Z18smem_full_conflictPi
        .type           _Z18smem_full_conflictPi,@function
        .size           _Z18smem_full_conflictPi,(.L_x_3 - _Z18smem_full_conflictPi)
        .other          _Z18smem_full_conflictPi,@"STO_CUDA_ENTRY STV_DEFAULT"
_Z18smem_full_conflictPi:
.text._Z18smem_full_conflictPi:
[----:B------:R-:W-:Y:S01]  /*0000*/  LDC R1, c[0x0][0x37c] ;  /* 0x0000df00ff017b82 */ /* 0x000fe20000000800 */
[----:B------:R-:W-:Y:S05]  /*0010*/  EXIT ;  /* 0x000000000000794d */ /* 0x000fea0003800000 */
.L_x_0:
[----:B------:R-:W-:-:S00]  /*0020*/  BRA `(.L_x_0) ;  /* 0xfffffffc00fc7947 */ /* 0x000fc0000383ffff */
[----:B------:R-:W-:-:S00]  /*0030*/  NOP ;  /* 0x0000000000007918 */ /* 0x000fc00000000000 */
        /* <DEDUP_REMOVED lines=12> */
.L_x_3:


//--------------------- .text._Z15smem_noconflictPi --------------------------
	.section	.text._Z15smem_noconflictPi,"ax",@progbits
	.align	128
        .global         _Z15smem_noconflictPi
        .type           _Z15smem_noconflictPi,@function
        .size           _Z15smem_noconflictPi,(.L_x_4 - _Z15smem_noconflictPi)
        .other          _Z15smem_noconflictPi,@"STO_CUDA_ENTRY STV_DEFAULT"
_Z15smem_noconflictPi:
.text._Z15smem_noconflictPi:
[----:B------:R-:W-:Y:S01]  /*0000*/  LDC R1, c[0x0][0x37c] ;  /* 0x0000df00ff017b82 */ /* 0x000fe20000000800 */
[----:B------:R-:W-:Y:S05]  /*0010*/  EXIT ;  /* 0x000000000000794d */ /* 0x000fea0003800000 */
.L_x_1:
        /* <DEDUP_REMOVED lines=14> */
.L_x_4:


//--------------------- .text._Z14smem_broadcastPi --------------------------
	.section	.text._Z14smem_broadcastPi,"ax",@progbits
	.align	128
        .global         _Z14smem_broadcastPi
        .type           _Z14smem_broadcastPi,@function
        .size           _Z14smem_broadcastPi,(.L_x_5 - _Z14smem_broadcastPi)
        .other          _Z14smem_broadcastPi,@"STO_CUDA_ENTRY STV_DEFAULT"
_Z14smem_broadcastPi:
.text._Z14smem_broadcastPi:
[----:B------:R-:W-:Y:S01]  /*0000*/  LDC R1, c[0x0][0x37c] ;  /* 0x0000df00ff017b82 */ /* 0x000fe20000000800 */
[----:B------:R-:W-:Y:S05]  /*0010*/  EXIT ;  /* 0x000000000000794d */ /* 0x000fea0003800000 */
.L_x_2:
        /* <DEDUP_REMOVED lines=14> */
.L_x_5:


//--------------------- .nv.shared.reserved.0     --------------------------
	.section	.nv.shared.reserved.0,"aw",@nobits
	.weak		__nv_reservedSMEM_offset_0_alias
	.size		__nv_reservedSMEM_offset_0_alias, 0, 64
	.other		__nv_reservedSMEM_offset_0_alias,@"STO_CUDA_RESERVED_SHARED STV_DEFAULT"
__nv_reservedSMEM_offset_0_alias:
	.zero		0
	.zero		64


//--------------------- .nv.constant0._Z18smem_full_conflictPi --------------------------
	.section	.nv.constant0._Z18smem_full_conflictPi,"a",@progbits
	.sectionflags	@""
	.align	4
.nv.constant0._Z18smem_full_conflictPi:
	.zero		904


//--------------------- .nv.constant0._Z15smem_noconflictPi --------------------------
	.section	.nv.constant0._Z15smem_noconflictPi,"a",@progbits
	.sectionflags	@""
	.align	4
.nv.constant0._Z15smem_noconflictPi:
	.zero		904


//--------------------- .nv.constant0._Z14smem_broadcastPi --------------------------
	.section	.nv.constant0._Z14smem_broadcastPi,"a",@progbits
	.sectionflags	@""
	.align	4
.nv.constant0._Z14smem_broadcastPi:
	.zero		904


//--------------------- SYMBOLS --------------------------

	.type		.nv.reservedSmem.offset0,@object
	.size		.nv.reservedSmem.offset0,0x4
